//
// Generated by NVIDIA NVVM Compiler
//
// Compiler Build ID: CL-36424714
// Cuda compilation tools, release 13.0, V13.0.88
// Based on NVVM 20.0.0
//

.version 9.0
.target sm_100
.address_size 64

	// .globl	_ZN3cub18CUB_300001_SM_10006detail11EmptyKernelIvEEvv
.extern .func  (.param .b32 func_retval0) vprintf
(
	.param .b64 vprintf_param_0,
	.param .b64 vprintf_param_1
)
;
.global .align 1 .b8 _ZN30_INTERNAL_e0b19959_4_k_cu_main4cuda3std3__45__cpo5beginE[1];
.global .align 1 .b8 _ZN30_INTERNAL_e0b19959_4_k_cu_main4cuda3std3__45__cpo3endE[1];
.global .align 1 .b8 _ZN30_INTERNAL_e0b19959_4_k_cu_main4cuda3std3__45__cpo6cbeginE[1];
.global .align 1 .b8 _ZN30_INTERNAL_e0b19959_4_k_cu_main4cuda3std3__45__cpo4cendE[1];
.global .align 1 .b8 _ZN30_INTERNAL_e0b19959_4_k_cu_main4cuda3std3__45__cpo6rbeginE[1];
.global .align 1 .b8 _ZN30_INTERNAL_e0b19959_4_k_cu_main4cuda3std3__45__cpo4rendE[1];
.global .align 1 .b8 _ZN30_INTERNAL_e0b19959_4_k_cu_main4cuda3std3__45__cpo7crbeginE[1];
.global .align 1 .b8 _ZN30_INTERNAL_e0b19959_4_k_cu_main4cuda3std3__45__cpo5crendE[1];
.global .align 1 .b8 _ZN30_INTERNAL_e0b19959_4_k_cu_main4cuda3std3__432_GLOBAL__N__e0b19959_4_k_cu_main6ignoreE[1];
.global .align 1 .b8 _ZN30_INTERNAL_e0b19959_4_k_cu_main4cuda3std3__419piecewise_constructE[1];
.global .align 1 .b8 _ZN30_INTERNAL_e0b19959_4_k_cu_main4cuda3std3__48in_placeE[1];
.global .align 1 .b8 _ZN30_INTERNAL_e0b19959_4_k_cu_main4cuda3std3__420unreachable_sentinelE[1];
.global .align 1 .b8 _ZN30_INTERNAL_e0b19959_4_k_cu_main4cuda3std3__47nulloptE[1];
.global .align 1 .b8 _ZN30_INTERNAL_e0b19959_4_k_cu_main4cuda3std3__48unexpectE[1];
.global .align 1 .b8 _ZN30_INTERNAL_e0b19959_4_k_cu_main4cuda3std6ranges3__45__cpo4swapE[1];
.global .align 1 .b8 _ZN30_INTERNAL_e0b19959_4_k_cu_main4cuda3std6ranges3__45__cpo9iter_moveE[1];
.global .align 1 .b8 _ZN30_INTERNAL_e0b19959_4_k_cu_main4cuda3std6ranges3__45__cpo5beginE[1];
.global .align 1 .b8 _ZN30_INTERNAL_e0b19959_4_k_cu_main4cuda3std6ranges3__45__cpo3endE[1];
.global .align 1 .b8 _ZN30_INTERNAL_e0b19959_4_k_cu_main4cuda3std6ranges3__45__cpo6cbeginE[1];
.global .align 1 .b8 _ZN30_INTERNAL_e0b19959_4_k_cu_main4cuda3std6ranges3__45__cpo4cendE[1];
.global .align 1 .b8 _ZN30_INTERNAL_e0b19959_4_k_cu_main4cuda3std6ranges3__45__cpo7advanceE[1];
.global .align 1 .b8 _ZN30_INTERNAL_e0b19959_4_k_cu_main4cuda3std6ranges3__45__cpo9iter_swapE[1];
.global .align 1 .b8 _ZN30_INTERNAL_e0b19959_4_k_cu_main4cuda3std6ranges3__45__cpo4nextE[1];
.global .align 1 .b8 _ZN30_INTERNAL_e0b19959_4_k_cu_main4cuda3std6ranges3__45__cpo4prevE[1];
.global .align 1 .b8 _ZN30_INTERNAL_e0b19959_4_k_cu_main4cuda3std6ranges3__45__cpo4dataE[1];
.global .align 1 .b8 _ZN30_INTERNAL_e0b19959_4_k_cu_main4cuda3std6ranges3__45__cpo5cdataE[1];
.global .align 1 .b8 _ZN30_INTERNAL_e0b19959_4_k_cu_main4cuda3std6ranges3__45__cpo4sizeE[1];
.global .align 1 .b8 _ZN30_INTERNAL_e0b19959_4_k_cu_main4cuda3std6ranges3__45__cpo5ssizeE[1];
.global .align 1 .b8 _ZN30_INTERNAL_e0b19959_4_k_cu_main4cuda3std6ranges3__45__cpo8distanceE[1];
.global .align 1 .b8 _ZN30_INTERNAL_e0b19959_4_k_cu_main6thrust24THRUST_300001_SM_1000_NS8cuda_cub3parE[1];
.global .align 1 .b8 _ZN30_INTERNAL_e0b19959_4_k_cu_main6thrust24THRUST_300001_SM_1000_NS8cuda_cub10par_nosyncE[1];
.global .align 1 .b8 _ZN30_INTERNAL_e0b19959_4_k_cu_main6thrust24THRUST_300001_SM_1000_NS6system6detail10sequential3seqE[1];
.global .align 1 .b8 _ZN30_INTERNAL_e0b19959_4_k_cu_main6thrust24THRUST_300001_SM_1000_NS12placeholders2_1E[1];
.global .align 1 .b8 _ZN30_INTERNAL_e0b19959_4_k_cu_main6thrust24THRUST_300001_SM_1000_NS12placeholders2_2E[1];
.global .align 1 .b8 _ZN30_INTERNAL_e0b19959_4_k_cu_main6thrust24THRUST_300001_SM_1000_NS12placeholders2_3E[1];
.global .align 1 .b8 _ZN30_INTERNAL_e0b19959_4_k_cu_main6thrust24THRUST_300001_SM_1000_NS12placeholders2_4E[1];
.global .align 1 .b8 _ZN30_INTERNAL_e0b19959_4_k_cu_main6thrust24THRUST_300001_SM_1000_NS12placeholders2_5E[1];
.global .align 1 .b8 _ZN30_INTERNAL_e0b19959_4_k_cu_main6thrust24THRUST_300001_SM_1000_NS12placeholders2_6E[1];
.global .align 1 .b8 _ZN30_INTERNAL_e0b19959_4_k_cu_main6thrust24THRUST_300001_SM_1000_NS12placeholders2_7E[1];
.global .align 1 .b8 _ZN30_INTERNAL_e0b19959_4_k_cu_main6thrust24THRUST_300001_SM_1000_NS12placeholders2_8E[1];
.global .align 1 .b8 _ZN30_INTERNAL_e0b19959_4_k_cu_main6thrust24THRUST_300001_SM_1000_NS12placeholders2_9E[1];
.global .align 1 .b8 _ZN30_INTERNAL_e0b19959_4_k_cu_main6thrust24THRUST_300001_SM_1000_NS12placeholders3_10E[1];
.global .align 1 .b8 _ZN30_INTERNAL_e0b19959_4_k_cu_main6thrust24THRUST_300001_SM_1000_NS3seqE[1];
.global .align 1 .b8 $str[4] = {37, 100, 10};

.visible .entry _ZN3cub18CUB_300001_SM_10006detail11EmptyKernelIvEEvv()
{


	ret;

}
	// .globl	_ZN8parallel15for_each_kernelIN6thrust24THRUST_300001_SM_1000_NS6detail15normal_iteratorINS2_10device_ptrIiEEEE4markIiEEEvT_SA_T0_
.visible .entry _ZN8parallel15for_each_kernelIN6thrust24THRUST_300001_SM_1000_NS6detail15normal_iteratorINS2_10device_ptrIiEEEE4markIiEEEvT_SA_T0_(
	.param .align 8 .b8 _ZN8parallel15for_each_kernelIN6thrust24THRUST_300001_SM_1000_NS6detail15normal_iteratorINS2_10device_ptrIiEEEE4markIiEEEvT_SA_T0__param_0[8],
	.param .align 8 .b8 _ZN8parallel15for_each_kernelIN6thrust24THRUST_300001_SM_1000_NS6detail15normal_iteratorINS2_10device_ptrIiEEEE4markIiEEEvT_SA_T0__param_1[8],
	.param .align 1 .b8 _ZN8parallel15for_each_kernelIN6thrust24THRUST_300001_SM_1000_NS6detail15normal_iteratorINS2_10device_ptrIiEEEE4markIiEEEvT_SA_T0__param_2[1]
)
{
	.local .align 8 .b8 	__local_depot1[8];
	.reg .b64 	%SP;
	.reg .b64 	%SPL;
	.reg .pred 	%p<3>;
	.reg .b32 	%r<10>;
	.reg .b64 	%rd<21>;

	mov.u64 	%SPL, __local_depot1;
	cvta.local.u64 	%SP, %SPL;
	ld.param.u64 	%rd1, [_ZN8parallel15for_each_kernelIN6thrust24THRUST_300001_SM_1000_NS6detail15normal_iteratorINS2_10device_ptrIiEEEE4markIiEEEvT_SA_T0__param_1];
	ld.param.u64 	%rd9, [_ZN8parallel15for_each_kernelIN6thrust24THRUST_300001_SM_1000_NS6detail15normal_iteratorINS2_10device_ptrIiEEEE4markIiEEEvT_SA_T0__param_0];
	cvta.to.global.u64 	%rd10, %rd9;
	mov.u32 	%r2, %ntid.x;
	mov.u32 	%r3, %nctaid.x;
	mul.lo.s32 	%r1, %r2, %r3;
	mov.u32 	%r4, %ctaid.x;
	mov.u32 	%r5, %tid.x;
	mad.lo.s32 	%r6, %r4, %r2, %r5;
	mul.wide.u32 	%rd11, %r6, 4;
	add.s64 	%rd19, %rd10, %rd11;
	add.s64 	%rd20, %rd9, %rd11;
	sub.s64 	%rd12, %rd20, %rd1;
	setp.gt.s64 	%p1, %rd12, -1;
	@%p1 bra 	$L__BB1_3;
	add.u64 	%rd13, %SP, 0;
	add.u64 	%rd4, %SPL, 0;
$L__BB1_2:
	ld.global.u32 	%r7, [%rd19];
	st.local.u32 	[%rd4], %r7;
	mov.u64 	%rd14, $str;
	cvta.global.u64 	%rd15, %rd14;
	{ // callseq 0, 0
	.param .b64 param0;
	st.param.b64 	[param0], %rd15;
	.param .b64 param1;
	st.param.b64 	[param1], %rd13;
	.param .b32 retval0;
	call.uni (retval0), 
	vprintf, 
	(
	param0, 
	param1
	);
	ld.param.b32 	%r8, [retval0];
	} // callseq 0
	mul.wide.s32 	%rd17, %r1, 4;
	add.s64 	%rd19, %rd19, %rd17;
	add.s64 	%rd20, %rd20, %rd17;
	sub.s64 	%rd18, %rd20, %rd1;
	setp.lt.s64 	%p2, %rd18, 0;
	@%p2 bra 	$L__BB1_2;
$L__BB1_3:
	ret;

}


// ===== COMPILED SASS (sm_100) =====

	.target	sm_100

	.elftype	@"ET_EXEC"


//--------------------- .note.nv.tkinfo           --------------------------
	.section	.note.nv.tkinfo,"",@"SHT_NOTE"
	.sectionflags	@"SHF_NOTE_NV_TKINFO"
	.tkinfo
        /*0018*/ 	.word	0x00000002
        /*0030*/ 	.string	""
        /*0030*/ 	.string	"ptxas"
        /*0030*/ 	.string	"Cuda compilation tools, release 13.0, V13.0.88"
        /*0030*/ 	.string	"Build cuda_13.0.r13.0/compiler.36424714_0"
        /*0030*/ 	.string	"-arch sm_100 -m 64 "



//--------------------- .note.nv.cuinfo           --------------------------
	.section	.note.nv.cuinfo,"",@"SHT_NOTE"
	.sectionflags	@"SHF_NOTE_NV_CUINFO"
        /*0018*/ 	.short	0x0002
        /*001a*/ 	.short	0x0064
        /*001c*/ 	.short	0x0082
	.zero		2


//--------------------- .nv.info                  --------------------------
	.section	.nv.info,"",@"SHT_CUDA_INFO"
	.align	4


	//----- nvinfo : EIATTR_REGCOUNT
	.align		4
        /*0000*/ 	.byte	0x04, 0x2f
        /*0002*/ 	.short	(.L_45 - .L_44)
	.align		4
.L_44:
        /*0004*/ 	.word	index@(_ZN3cub18CUB_300001_SM_10006detail11EmptyKernelIvEEvv)
        /*0008*/ 	.word	0x00000004


	//----- nvinfo : EIATTR_FRAME_SIZE
	.align		4
.L_45:
        /*000c*/ 	.byte	0x04, 0x11
        /*000e*/ 	.short	(.L_47 - .L_46)
	.align		4
.L_46:
        /*0010*/ 	.word	index@(_ZN3cub18CUB_300001_SM_10006detail11EmptyKernelIvEEvv)
        /*0014*/ 	.word	0x00000000


	//----- nvinfo : EIATTR_REGCOUNT
	.align		4
.L_47:
        /*0018*/ 	.byte	0x04, 0x2f
        /*001a*/ 	.short	(.L_49 - .L_48)
	.align		4
.L_48:
        /*001c*/ 	.word	index@(_ZN8parallel15for_each_kernelIN6thrust24THRUST_300001_SM_1000_NS6detail15normal_iteratorINS2_10device_ptrIiEEEE4markIiEEEvT_SA_T0_)
        /*0020*/ 	.word	0x0000001e


	//----- nvinfo : EIATTR_FRAME_SIZE
	.align		4
.L_49:
        /*0024*/ 	.byte	0x04, 0x11
        /*0026*/ 	.short	(.L_51 - .L_50)
	.align		4
.L_50:
        /*0028*/ 	.word	index@(_ZN8parallel15for_each_kernelIN6thrust24THRUST_300001_SM_1000_NS6detail15normal_iteratorINS2_10device_ptrIiEEEE4markIiEEEvT_SA_T0_)
        /*002c*/ 	.word	0x00000008


	//----- nvinfo : EIATTR_MIN_STACK_SIZE
	.align		4
.L_51:
        /*0030*/ 	.byte	0x04, 0x12
        /*0032*/ 	.short	(.L_53 - .L_52)
	.align		4
.L_52:
        /*0034*/ 	.word	index@(_ZN8parallel15for_each_kernelIN6thrust24THRUST_300001_SM_1000_NS6detail15normal_iteratorINS2_10device_ptrIiEEEE4markIiEEEvT_SA_T0_)
        /*0038*/ 	.word	0x00000008


	//----- nvinfo : EIATTR_MIN_STACK_SIZE
	.align		4
.L_53:
        /*003c*/ 	.byte	0x04, 0x12
        /*003e*/ 	.short	(.L_55 - .L_54)
	.align		4
.L_54:
        /*0040*/ 	.word	index@(_ZN3cub18CUB_300001_SM_10006detail11EmptyKernelIvEEvv)
        /*0044*/ 	.word	0x00000000
.L_55:


//--------------------- .nv.compat                --------------------------
	.section	.nv.compat,"",@"SHT_CUDA_COMPAT_INFO"
	.align	4
        /*0000*/ 	.byte	0x02, 0x09, 0x00, 0x00, 0x02, 0x02, 0x01, 0x00, 0x02, 0x05, 0x05, 0x00, 0x03, 0x07, 0x01, 0x01
        /*0010*/ 	.byte	0x02, 0x03, 0x00, 0x00, 0x02, 0x06, 0x01, 0x00, 0x04, 0x0b, 0x08, 0x00, 0x09, 0x00, 0x00, 0x00
        /*0020*/ 	.byte	0x00, 0x00, 0x00, 0x00


//--------------------- .nv.info._ZN8parallel15for_each_kernelIN6thrust24THRUST_300001_SM_1000_NS6detail15normal_iteratorINS2_10device_ptrIiEEEE4markIiEEEvT_SA_T0_ --------------------------
	.section	.nv.info._ZN8parallel15for_each_kernelIN6thrust24THRUST_300001_SM_1000_NS6detail15normal_iteratorINS2_10device_ptrIiEEEE4markIiEEEvT_SA_T0_,"",@"SHT_CUDA_INFO"
	.sectionflags	@""
	.align	4


	//----- nvinfo : EIATTR_CUDA_API_VERSION
	.align		4
        /*0000*/ 	.byte	0x04, 0x37
        /*0002*/ 	.short	(.L_57 - .L_56)
.L_56:
        /*0004*/ 	.word	0x00000082


	//----- nvinfo : EIATTR_KPARAM_INFO
	.align		4
.L_57:
        /*0008*/ 	.byte	0x04, 0x17
        /*000a*/ 	.short	(.L_59 - .L_58)
.L_58:
        /*000c*/ 	.word	0x00000000
        /*0010*/ 	.short	0x0002
        /*0012*/ 	.short	0x0010
        /*0014*/ 	.byte	0x00, 0xf0, 0x05, 0x00


	//----- nvinfo : EIATTR_KPARAM_INFO
	.align		4
.L_59:
        /*0018*/ 	.byte	0x04, 0x17
        /*001a*/ 	.short	(.L_61 - .L_60)
.L_60:
        /*001c*/ 	.word	0x00000000
        /*0020*/ 	.short	0x0001
        /*0022*/ 	.short	0x0008
        /*0024*/ 	.byte	0x00, 0xf0, 0x21, 0x00


	//----- nvinfo : EIATTR_KPARAM_INFO
	.align		4
.L_61:
        /*0028*/ 	.byte	0x04, 0x17
        /*002a*/ 	.short	(.L_63 - .L_62)
.L_62:
        /*002c*/ 	.word	0x00000000
        /*0030*/ 	.short	0x0000
        /*0032*/ 	.short	0x0000
        /*0034*/ 	.byte	0x00, 0xf0, 0x21, 0x00


	//----- nvinfo : EIATTR_SPARSE_MMA_MASK
	.align		4
.L_63:
        /*0038*/ 	.byte	0x03, 0x50
        /*003a*/ 	.short	0x0000


	//----- nvinfo : EIATTR_MAXREG_COUNT
	.align		4
        /*003c*/ 	.byte	0x03, 0x1b
        /*003e*/ 	.short	0x00ff


	//----- nvinfo : EIATTR_EXTERNS
	.align		4
        /*0040*/ 	.byte	0x04, 0x0f
        /*0042*/ 	.short	(.L_65 - .L_64)


	//   ....[0]....
	.align		4
.L_64:
        /*0044*/ 	.word	index@(vprintf)


	//----- nvinfo : EIATTR_MERCURY_ISA_VERSION
	.align		4
.L_65:
        /*0048*/ 	.byte	0x03, 0x5f
        /*004a*/ 	.short	0x0101


	//----- nvinfo : EIATTR_VRC_CTA_INIT_COUNT
	.align		4
        /*004c*/ 	.byte	0x02, 0x4a
	.zero		1
	.zero		1


	//----- nvinfo : EIATTR_SYSCALL_OFFSETS
	.align		4
        /*0050*/ 	.byte	0x04, 0x46
        /*0052*/ 	.short	(.L_67 - .L_66)


	//   ....[0]....
.L_66:
        /*0054*/ 	.word	0x00000240


	//----- nvinfo : EIATTR_EXIT_INSTR_OFFSETS
	.align		4
.L_67:
        /*0058*/ 	.byte	0x04, 0x1c
        /*005a*/ 	.short	(.L_69 - .L_68)


	//   ....[0]....
.L_68:
        /*005c*/ 	.word	0x00000140


	//   ....[1]....
        /*0060*/ 	.word	0x000002b0


	//----- nvinfo : EIATTR_CRS_STACK_SIZE
	.align		4
.L_69:
        /*0064*/ 	.byte	0x04, 0x1e
        /*0066*/ 	.short	(.L_71 - .L_70)
.L_70:
        /*0068*/ 	.word	0x00000000


	//----- nvinfo : EIATTR_CBANK_PARAM_SIZE
	.align		4
.L_71:
        /*006c*/ 	.byte	0x03, 0x19
        /*006e*/ 	.short	0x0011


	//----- nvinfo : EIATTR_PARAM_CBANK
	.align		4
        /*0070*/ 	.byte	0x04, 0x0a
        /*0072*/ 	.short	(.L_73 - .L_72)
	.align		4
.L_72:
        /*0074*/ 	.word	index@(.nv.constant0._ZN8parallel15for_each_kernelIN6thrust24THRUST_300001_SM_1000_NS6detail15normal_iteratorINS2_10device_ptrIiEEEE4markIiEEEvT_SA_T0_)
        /*0078*/ 	.short	0x0380
        /*007a*/ 	.short	0x0011


	//----- nvinfo : EIATTR_SW_WAR
	.align		4
.L_73:
        /*007c*/ 	.byte	0x04, 0x36
        /*007e*/ 	.short	(.L_75 - .L_74)
.L_74:
        /*0080*/ 	.word	0x00000008
.L_75:


//--------------------- .nv.info._ZN3cub18CUB_300001_SM_10006detail11EmptyKernelIvEEvv --------------------------
	.section	.nv.info._ZN3cub18CUB_300001_SM_10006detail11EmptyKernelIvEEvv,"",@"SHT_CUDA_INFO"
	.sectionflags	@""
	.align	4


	//----- nvinfo : EIATTR_CUDA_API_VERSION
	.align		4
        /*0000*/ 	.byte	0x04, 0x37
        /*0002*/ 	.short	(.L_77 - .L_76)
.L_76:
        /*0004*/ 	.word	0x00000082


	//----- nvinfo : EIATTR_SPARSE_MMA_MASK
	.align		4
.L_77:
        /*0008*/ 	.byte	0x03, 0x50
        /*000a*/ 	.short	0x0000


	//----- nvinfo : EIATTR_MAXREG_COUNT
	.align		4
        /*000c*/ 	.byte	0x03, 0x1b
        /*000e*/ 	.short	0x00ff


	//----- nvinfo : EIATTR_MERCURY_ISA_VERSION
	.align		4
        /*0010*/ 	.byte	0x03, 0x5f
        /*0012*/ 	.short	0x0101


	//----- nvinfo : EIATTR_VRC_CTA_INIT_COUNT
	.align		4
        /*0014*/ 	.byte	0x02, 0x4a
	.zero		1
	.zero		1


	//----- nvinfo : EIATTR_EXIT_INSTR_OFFSETS
	.align		4
        /*0018*/ 	.byte	0x04, 0x1c
        /*001a*/ 	.short	(.L_79 - .L_78)


	//   ....[0]....
.L_78:
        /*001c*/ 	.word	0x00000010


	//----- nvinfo : EIATTR_SW_WAR
	.align		4
.L_79:
        /*0020*/ 	.byte	0x04, 0x36
        /*0022*/ 	.short	(.L_81 - .L_80)
.L_80:
        /*0024*/ 	.word	0x00000008
.L_81:


//--------------------- .nv.callgraph             --------------------------
	.section	.nv.callgraph,"",@"SHT_CUDA_CALLGRAPH"
	.align	4
	.sectionentsize	8
	.align		4
        /*0000*/ 	.word	0x00000000
	.align		4
        /*0004*/ 	.word	0xffffffff
	.align		4
        /*0008*/ 	.word	index@(_ZN8parallel15for_each_kernelIN6thrust24THRUST_300001_SM_1000_NS6detail15normal_iteratorINS2_10device_ptrIiEEEE4markIiEEEvT_SA_T0_)
	.align		4
        /*000c*/ 	.word	index@(vprintf)
	.align		4
        /*0010*/ 	.word	0x00000000
	.align		4
        /*0014*/ 	.word	0xfffffffe
	.align		4
        /*0018*/ 	.word	0x00000000
	.align		4
        /*001c*/ 	.word	0xfffffffd
	.align		4
        /*0020*/ 	.word	0x00000000
	.align		4
        /*0024*/ 	.word	0xfffffffc


//--------------------- .nv.constant4             --------------------------
	.section	.nv.constant4,"a",@progbits
	.align	8
	.align		8
.nv.constant4:
        /*0000*/ 	.dword	vprintf
	.align		8
        /*0008*/ 	.dword	_ZN30_INTERNAL_e0b19959_4_k_cu_main4cuda3std3__45__cpo5beginE
	.align		8
        /*0010*/ 	.dword	_ZN30_INTERNAL_e0b19959_4_k_cu_main4cuda3std3__45__cpo3endE
	.align		8
        /*0018*/ 	.dword	_ZN30_INTERNAL_e0b19959_4_k_cu_main4cuda3std3__45__cpo6cbeginE
	.align		8
        /*0020*/ 	.dword	_ZN30_INTERNAL_e0b19959_4_k_cu_main4cuda3std3__45__cpo4cendE
	.align		8
        /*0028*/ 	.dword	_ZN30_INTERNAL_e0b19959_4_k_cu_main4cuda3std3__45__cpo6rbeginE
	.align		8
        /*0030*/ 	.dword	_ZN30_INTERNAL_e0b19959_4_k_cu_main4cuda3std3__45__cpo4rendE
	.align		8
        /*0038*/ 	.dword	_ZN30_INTERNAL_e0b19959_4_k_cu_main4cuda3std3__45__cpo7crbeginE
	.align		8
        /*0040*/ 	.dword	_ZN30_INTERNAL_e0b19959_4_k_cu_main4cuda3std3__45__cpo5crendE
	.align		8
        /*0048*/ 	.dword	_ZN30_INTERNAL_e0b19959_4_k_cu_main4cuda3std3__432_GLOBAL__N__e0b19959_4_k_cu_main6ignoreE
	.align		8
        /*0050*/ 	.dword	_ZN30_INTERNAL_e0b19959_4_k_cu_main4cuda3std3__419piecewise_constructE
	.align		8
        /*0058*/ 	.dword	_ZN30_INTERNAL_e0b19959_4_k_cu_main4cuda3std3__48in_placeE
	.align		8
        /*0060*/ 	.dword	_ZN30_INTERNAL_e0b19959_4_k_cu_main4cuda3std3__420unreachable_sentinelE
	.align		8
        /*0068*/ 	.dword	_ZN30_INTERNAL_e0b19959_4_k_cu_main4cuda3std3__47nulloptE
	.align		8
        /*0070*/ 	.dword	_ZN30_INTERNAL_e0b19959_4_k_cu_main4cuda3std3__48unexpectE
	.align		8
        /*0078*/ 	.dword	_ZN30_INTERNAL_e0b19959_4_k_cu_main4cuda3std6ranges3__45__cpo4swapE
	.align		8
        /*0080*/ 	.dword	_ZN30_INTERNAL_e0b19959_4_k_cu_main4cuda3std6ranges3__45__cpo9iter_moveE
	.align		8
        /*0088*/ 	.dword	_ZN30_INTERNAL_e0b19959_4_k_cu_main4cuda3std6ranges3__45__cpo5beginE
	.align		8
        /*0090*/ 	.dword	_ZN30_INTERNAL_e0b19959_4_k_cu_main4cuda3std6ranges3__45__cpo3endE
	.align		8
        /*0098*/ 	.dword	_ZN30_INTERNAL_e0b19959_4_k_cu_main4cuda3std6ranges3__45__cpo6cbeginE
	.align		8
        /*00a0*/ 	.dword	_ZN30_INTERNAL_e0b19959_4_k_cu_main4cuda3std6ranges3__45__cpo4cendE
	.align		8
        /*00a8*/ 	.dword	_ZN30_INTERNAL_e0b19959_4_k_cu_main4cuda3std6ranges3__45__cpo7advanceE
	.align		8
        /*00b0*/ 	.dword	_ZN30_INTERNAL_e0b19959_4_k_cu_main4cuda3std6ranges3__45__cpo9iter_swapE
	.align		8
        /*00b8*/ 	.dword	_ZN30_INTERNAL_e0b19959_4_k_cu_main4cuda3std6ranges3__45__cpo4nextE
	.align		8
        /*00c0*/ 	.dword	_ZN30_INTERNAL_e0b19959_4_k_cu_main4cuda3std6ranges3__45__cpo4prevE
	.align		8
        /*00c8*/ 	.dword	_ZN30_INTERNAL_e0b19959_4_k_cu_main4cuda3std6ranges3__45__cpo4dataE
	.align		8
        /*00d0*/ 	.dword	_ZN30_INTERNAL_e0b19959_4_k_cu_main4cuda3std6ranges3__45__cpo5cdataE
	.align		8
        /*00d8*/ 	.dword	_ZN30_INTERNAL_e0b19959_4_k_cu_main4cuda3std6ranges3__45__cpo4sizeE
	.align		8
        /*00e0*/ 	.dword	_ZN30_INTERNAL_e0b19959_4_k_cu_main4cuda3std6ranges3__45__cpo5ssizeE
	.align		8
        /*00e8*/ 	.dword	_ZN30_INTERNAL_e0b19959_4_k_cu_main4cuda3std6ranges3__45__cpo8distanceE
	.align		8
        /*00f0*/ 	.dword	_ZN30_INTERNAL_e0b19959_4_k_cu_main6thrust24THRUST_300001_SM_1000_NS8cuda_cub3parE
	.align		8
        /*00f8*/ 	.dword	_ZN30_INTERNAL_e0b19959_4_k_cu_main6thrust24THRUST_300001_SM_1000_NS8cuda_cub10par_nosyncE
	.align		8
        /*0100*/ 	.dword	_ZN30_INTERNAL_e0b19959_4_k_cu_main6thrust24THRUST_300001_SM_1000_NS6system6detail10sequential3seqE
	.align		8
        /*0108*/ 	.dword	_ZN30_INTERNAL_e0b19959_4_k_cu_main6thrust24THRUST_300001_SM_1000_NS12placeholders2_1E
	.align		8
        /*0110*/ 	.dword	_ZN30_INTERNAL_e0b19959_4_k_cu_main6thrust24THRUST_300001_SM_1000_NS12placeholders2_2E
	.align		8
        /*0118*/ 	.dword	_ZN30_INTERNAL_e0b19959_4_k_cu_main6thrust24THRUST_300001_SM_1000_NS12placeholders2_3E
	.align		8
        /*0120*/ 	.dword	_ZN30_INTERNAL_e0b19959_4_k_cu_main6thrust24THRUST_300001_SM_1000_NS12placeholders2_4E
	.align		8
        /*0128*/ 	.dword	_ZN30_INTERNAL_e0b19959_4_k_cu_main6thrust24THRUST_300001_SM_1000_NS12placeholders2_5E
	.align		8
        /*0130*/ 	.dword	_ZN30_INTERNAL_e0b19959_4_k_cu_main6thrust24THRUST_300001_SM_1000_NS12placeholders2_6E
	.align		8
        /*0138*/ 	.dword	_ZN30_INTERNAL_e0b19959_4_k_cu_main6thrust24THRUST_300001_SM_1000_NS12placeholders2_7E
	.align		8
        /*0140*/ 	.dword	_ZN30_INTERNAL_e0b19959_4_k_cu_main6thrust24THRUST_300001_SM_1000_NS12placeholders2_8E
	.align		8
        /*0148*/ 	.dword	_ZN30_INTERNAL_e0b19959_4_k_cu_main6thrust24THRUST_300001_SM_1000_NS12placeholders2_9E
	.align		8
        /*0150*/ 	.dword	_ZN30_INTERNAL_e0b19959_4_k_cu_main6thrust24THRUST_300001_SM_1000_NS12placeholders3_10E
	.align		8
        /*0158*/ 	.dword	_ZN30_INTERNAL_e0b19959_4_k_cu_main6thrust24THRUST_300001_SM_1000_NS3seqE
	.align		8
        /*0160*/ 	.dword	$str


//--------------------- .text._ZN8parallel15for_each_kernelIN6thrust24THRUST_300001_SM_1000_NS6detail15normal_iteratorINS2_10device_ptrIiEEEE4markIiEEEvT_SA_T0_ --------------------------
	.section	.text._ZN8parallel15for_each_kernelIN6thrust24THRUST_300001_SM_1000_NS6detail15normal_iteratorINS2_10device_ptrIiEEEE4markIiEEEvT_SA_T0_,"ax",@progbits
	.align	128
        .global         _ZN8parallel15for_each_kernelIN6thrust24THRUST_300001_SM_1000_NS6detail15normal_iteratorINS2_10device_ptrIiEEEE4markIiEEEvT_SA_T0_
        .type           _ZN8parallel15for_each_kernelIN6thrust24THRUST_300001_SM_1000_NS6detail15normal_iteratorINS2_10device_ptrIiEEEE4markIiEEEvT_SA_T0_,@function
        .size           _ZN8parallel15for_each_kernelIN6thrust24THRUST_300001_SM_1000_NS6detail15normal_iteratorINS2_10device_ptrIiEEEE4markIiEEEvT_SA_T0_,(.L_x_4 - _ZN8parallel15for_each_kernelIN6thrust24THRUST_300001_SM_1000_NS6detail15normal_iteratorINS2_10device_ptrIiEEEE4markIiEEEvT_SA_T0_)
        .other          _ZN8parallel15for_each_kernelIN6thrust24THRUST_300001_SM_1000_NS6detail15normal_iteratorINS2_10device_ptrIiEEEE4markIiEEEvT_SA_T0_,@"STO_CUDA_ENTRY STV_DEFAULT"
_ZN8parallel15for_each_kernelIN6thrust24THRUST_300001_SM_1000_NS6detail15normal_iteratorINS2_10device_ptrIiEEEE4markIiEEEvT_SA_T0_:
.text._ZN8parallel15for_each_kernelIN6thrust24THRUST_300001_SM_1000_NS6detail15normal_iteratorINS2_10device_ptrIiEEEE4markIiEEEvT_SA_T0_:
[----:B------:R-:W0:Y:S01]  /*0000*/  LDC R1, c[0x0][0x37c] ;  /* 0x0000df00ff017b82 */ /* 0x000e220000000800 */
[----:B------:R-:W1:Y:S07]  /*0010*/  S2R R3, SR_CTAID.X ;  /* 0x0000000000037919 */ /* 0x000e6e0000002500 */
[----:B------:R-:W2:Y:S01]  /*0020*/  LDC.64 R22, c[0x0][0x380] ;  /* 0x0000e000ff167b82 */ /* 0x000ea20000000a00 */
[----:B------:R-:W3:Y:S01]  /*0030*/  LDCU UR5, c[0x0][0x2fc] ;  /* 0x00005f80ff0577ac */ /* 0x000ee20008000800 */
[----:B0-----:R-:W-:Y:S01]  /*0040*/  VIADD R1, R1, 0xfffffff8 ;  /* 0xfffffff801017836 */ /* 0x001fe20000000000 */
[----:B------:R-:W1:Y:S01]  /*0050*/  S2R R0, SR_TID.X ;  /* 0x0000000000007919 */ /* 0x000e620000002100 */
[----:B------:R-:W0:Y:S04]  /*0060*/  LDCU UR6, c[0x0][0x360] ;  /* 0x00006c00ff0677ac */ /* 0x000e280008000800 */
[----:B------:R-:W0:Y:S01]  /*0070*/  LDC R27, c[0x0][0x370] ;  /* 0x0000dc00ff1b7b82 */ /* 0x000e220000000800 */
[----:B------:R-:W4:Y:S01]  /*0080*/  LDCU.64 UR8, c[0x0][0x388] ;  /* 0x00007100ff0877ac */ /* 0x000f220008000a00 */
[----:B------:R-:W5:Y:S01]  /*0090*/  LDCU UR4, c[0x0][0x2f8] ;  /* 0x00005f00ff0477ac */ /* 0x000f620008000800 */
[----:B------:R-:W0:Y:S02]  /*00a0*/  LDCU.64 UR36, c[0x0][0x388] ;  /* 0x00007100ff2477ac */ /* 0x000e240008000a00 */
[----:B0-----:R-:W-:-:S02]  /*00b0*/  IMAD R27, R27, UR6, RZ ;  /* 0x000000061b1b7c24 */ /* 0x001fc4000f8e02ff */
[----:B-1----:R-:W-:-:S04]  /*00c0*/  IMAD R3, R3, UR6, R0 ;  /* 0x0000000603037c24 */ /* 0x002fc8000f8e0200 */
[----:B--2---:R-:W-:-:S03]  /*00d0*/  IMAD.WIDE.U32 R22, R3, 0x4, R22 ;  /* 0x0000000403167825 */ /* 0x004fc600078e0016 */
[----:B----4-:R-:W-:-:S04]  /*00e0*/  IADD3 R0, P1, PT, R22, -UR8, RZ ;  /* 0x8000000816007c10 */ /* 0x010fc8000ff3e0ff */
[----:B------:R-:W-:Y:S02]  /*00f0*/  ISETP.GT.U32.AND P0, PT, R0, -0x1, PT ;  /* 0xffffffff0000780c */ /* 0x000fe40003f04070 */
[----:B------:R-:W-:Y:S02]  /*0100*/  IADD3.X R0, PT, PT, R23, ~UR9, RZ, P1, !PT ;  /* 0x8000000917007c10 */ /* 0x000fe40008ffe4ff */
[----:B-----5:R-:W-:Y:S02]  /*0110*/  IADD3 R24, P1, PT, R1, UR4, RZ ;  /* 0x0000000401187c10 */ /* 0x020fe4000ff3e0ff */
[----:B------:R-:W-:-:S03]  /*0120*/  ISETP.GT.AND.EX P0, PT, R0, -0x1, PT, P0 ;  /* 0xffffffff0000780c */ /* 0x000fc60003f04300 */
[----:B---3--:R-:W-:-:S10]  /*0130*/  IMAD.X R25, RZ, RZ, UR5, P1 ;  /* 0x00000005ff197e24 */ /* 0x008fd400088e06ff */
[----:B------:R-:W-:Y:S05]  /*0140*/  @P0 EXIT ;  /* 0x000000000000094d */ /* 0x000fea0003800000 */
[----:B------:R-:W0:Y:S01]  /*0150*/  LDC.64 R18, c[0x0][0x358] ;  /* 0x0000d600ff127b82 */ /* 0x000e220000000a00 */
[----:B------:R-:W-:Y:S02]  /*0160*/  IMAD.MOV.U32 R16, RZ, RZ, R22 ;  /* 0x000000ffff107224 */ /* 0x000fe400078e0016 */
[----:B------:R-:W-:-:S07]  /*0170*/  IMAD.MOV.U32 R17, RZ, RZ, R23 ;  /* 0x000000ffff117224 */ /* 0x000fce00078e0017 */
.L_x_1:
[----:B0-----:R-:W-:Y:S02]  /*0180*/  R2UR UR4, R18 ;  /* 0x00000000120472ca */ /* 0x001fe400000e0000 */
[----:B------:R-:W-:-:S13]  /*0190*/  R2UR UR5, R19 ;  /* 0x00000000130572ca */ /* 0x000fda00000e0000 */
[----:B------:R-:W2:Y:S01]  /*01a0*/  LDG.E R0, desc[UR4][R22.64] ;  /* 0x0000000416007981 */ /* 0x000ea2000c1e1900 */
[----:B------:R-:W-:Y:S01]  /*01b0*/  MOV R2, 0x0 ;  /* 0x0000000000027802 */ /* 0x000fe20000000f00 */
[----:B------:R-:W0:Y:S01]  /*01c0*/  LDCU.64 UR4, c[0x4][0x160] ;  /* 0x01002c00ff0477ac */ /* 0x000e220008000a00 */
[----:B------:R-:W-:Y:S01]  /*01d0*/  IMAD.MOV.U32 R6, RZ, RZ, R24 ;  /* 0x000000ffff067224 */ /* 0x000fe200078e0018 */
[----:B------:R-:W-:-:S03]  /*01e0*/  MOV R7, R25 ;  /* 0x0000001900077202 */ /* 0x000fc60000000f00 */
[----:B------:R-:W1:Y:S01]  /*01f0*/  LDC.64 R2, c[0x4][R2] ;  /* 0x0100000002027b82 */ /* 0x000e620000000a00 */
[----:B0-----:R-:W-:Y:S01]  /*0200*/  MOV R4, UR4 ;  /* 0x0000000400047c02 */ /* 0x001fe20008000f00 */
[----:B------:R-:W-:Y:S01]  /*0210*/  IMAD.U32 R5, RZ, RZ, UR5 ;  /* 0x00000005ff057e24 */ /* 0x000fe2000f8e00ff */
[----:B-12---:R0:W-:Y:S06]  /*0220*/  STL [R1], R0 ;  /* 0x0000000001007387 */ /* 0x0061ec0000100800 */
[----:B------:R-:W-:-:S07]  /*0230*/  LEPC R20, `(.L_x_0) ;  /* 0x000000001014794e */ /* 0x000fce0000000000 */
[----:B0-----:R-:W-:Y:S05]  /*0240*/  CALL.ABS.NOINC R2 ;  /* 0x0000000002007343 */ /* 0x001fea0003c00000 */
.L_x_0:
[----:B------:R-:W-:-:S04]  /*0250*/  IMAD.WIDE R16, R27, 0x4, R16 ;  /* 0x000000041b107825 */ /* 0x000fc800078e0210 */
[----:B------:R-:W-:Y:S01]  /*0260*/  IMAD.WIDE R22, R27, 0x4, R22 ;  /* 0x000000041b167825 */ /* 0x000fe200078e0216 */
[----:B------:R-:W-:-:S04]  /*0270*/  IADD3 RZ, P0, PT, R16, -UR36, RZ ;  /* 0x8000002410ff7c10 */ /* 0x000fc8000ff1e0ff */
[----:B------:R-:W-:-:S04]  /*0280*/  IADD3.X R0, PT, PT, R17, ~UR37, RZ, P0, !PT ;  /* 0x8000002511007c10 */ /* 0x000fc800087fe4ff */
[----:B------:R-:W-:-:S13]  /*0290*/  ISETP.GE.AND P0, PT, R0, RZ, PT ;  /* 0x000000ff0000720c */ /* 0x000fda0003f06270 */
[----:B------:R-:W-:Y:S05]  /*02a0*/  @!P0 BRA `(.L_x_1) ;  /* 0xfffffffc00b48947 */ /* 0x000fea000383ffff */
[----:B------:R-:W-:Y:S05]  /*02b0*/  EXIT ;  /* 0x000000000000794d */ /* 0x000fea0003800000 */
.L_x_2:
[----:B------:R-:W-:-:S00]  /*02c0*/  BRA `(.L_x_2) ;  /* 0xfffffffc00fc7947 */ /* 0x000fc0000383ffff */
[----:B------:R-:W-:-:S00]  /*02d0*/  NOP ;  /* 0x0000000000007918 */ /* 0x000fc00000000000 */
        /* <DEDUP_REMOVED lines=10> */
.L_x_4:


//--------------------- .text._ZN3cub18CUB_300001_SM_10006detail11EmptyKernelIvEEvv --------------------------
	.section	.text._ZN3cub18CUB_300001_SM_10006detail11EmptyKernelIvEEvv,"ax",@progbits
	.align	128
        .global         _ZN3cub18CUB_300001_SM_10006detail11EmptyKernelIvEEvv
        .type           _ZN3cub18CUB_300001_SM_10006detail11EmptyKernelIvEEvv,@function
        .size           _ZN3cub18CUB_300001_SM_10006detail11EmptyKernelIvEEvv,(.L_x_5 - _ZN3cub18CUB_300001_SM_10006detail11EmptyKernelIvEEvv)
        .other          _ZN3cub18CUB_300001_SM_10006detail11EmptyKernelIvEEvv,@"STO_CUDA_ENTRY STV_DEFAULT"
_ZN3cub18CUB_300001_SM_10006detail11EmptyKernelIvEEvv:
.text._ZN3cub18CUB_300001_SM_10006detail11EmptyKernelIvEEvv:
[----:B------:R-:W-:Y:S01]  /*0000*/  LDC R1, c[0x0][0x37c] ;  /* 0x0000df00ff017b82 */ /* 0x000fe20000000800 */
[----:B------:R-:W-:Y:S05]  /*0010*/  EXIT ;  /* 0x000000000000794d */ /* 0x000fea0003800000 */
.L_x_3:
        /* <DEDUP_REMOVED lines=14> */
.L_x_5:


//--------------------- .nv.global.init           --------------------------
	.section	.nv.global.init,"aw",@progbits
.nv.global.init:
	.type		$str,@object
	.size		$str,(.L_43 - $str)
$str:
        /*0000*/ 	.byte	0x25, 0x64, 0x0a, 0x00
.L_43:


//--------------------- .nv.shared.reserved.0     --------------------------
	.section	.nv.shared.reserved.0,"aw",@nobits
	.weak		__nv_reservedSMEM_offset_0_alias
	.size		__nv_reservedSMEM_offset_0_alias, 0, 64
	.other		__nv_reservedSMEM_offset_0_alias,@"STO_CUDA_RESERVED_SHARED STV_DEFAULT"
__nv_reservedSMEM_offset_0_alias:
	.zero		0
	.zero		64


//--------------------- .nv.global                --------------------------
	.section	.nv.global,"aw",@nobits
.nv.global:
	.type		_ZN30_INTERNAL_e0b19959_4_k_cu_main6thrust24THRUST_300001_SM_1000_NS3seqE,@object
	.size		_ZN30_INTERNAL_e0b19959_4_k_cu_main6thrust24THRUST_300001_SM_1000_NS3seqE,(_ZN30_INTERNAL_e0b19959_4_k_cu_main4cuda3std3__48in_placeE - _ZN30_INTERNAL_e0b19959_4_k_cu_main6thrust24THRUST_300001_SM_1000_NS3seqE)
_ZN30_INTERNAL_e0b19959_4_k_cu_main6thrust24THRUST_300001_SM_1000_NS3seqE:
	.zero		1
	.type		_ZN30_INTERNAL_e0b19959_4_k_cu_main4cuda3std3__48in_placeE,@object
	.size		_ZN30_INTERNAL_e0b19959_4_k_cu_main4cuda3std3__48in_placeE,(_ZN30_INTERNAL_e0b19959_4_k_cu_main4cuda3std6ranges3__45__cpo4sizeE - _ZN30_INTERNAL_e0b19959_4_k_cu_main4cuda3std3__48in_placeE)
_ZN30_INTERNAL_e0b19959_4_k_cu_main4cuda3std3__48in_placeE:
	.zero		1
	.type		_ZN30_INTERNAL_e0b19959_4_k_cu_main4cuda3std6ranges3__45__cpo4sizeE,@object
	.size		_ZN30_INTERNAL_e0b19959_4_k_cu_main4cuda3std6ranges3__45__cpo4sizeE,(_ZN30_INTERNAL_e0b19959_4_k_cu_main6thrust24THRUST_300001_SM_1000_NS12placeholders2_3E - _ZN30_INTERNAL_e0b19959_4_k_cu_main4cuda3std6ranges3__45__cpo4sizeE)
_ZN30_INTERNAL_e0b19959_4_k_cu_main4cuda3std6ranges3__45__cpo4sizeE:
	.zero		1
	.type		_ZN30_INTERNAL_e0b19959_4_k_cu_main6thrust24THRUST_300001_SM_1000_NS12placeholders2_3E,@object
	.size		_ZN30_INTERNAL_e0b19959_4_k_cu_main6thrust24THRUST_300001_SM_1000_NS12placeholders2_3E,(_ZN30_INTERNAL_e0b19959_4_k_cu_main4cuda3std3__45__cpo6cbeginE - _ZN30_INTERNAL_e0b19959_4_k_cu_main6thrust24THRUST_300001_SM_1000_NS12placeholders2_3E)
_ZN30_INTERNAL_e0b19959_4_k_cu_main6thrust24THRUST_300001_SM_1000_NS12placeholders2_3E:
	.zero		1
	.type		_ZN30_INTERNAL_e0b19959_4_k_cu_main4cuda3std3__45__cpo6cbeginE,@object
	.size		_ZN30_INTERNAL_e0b19959_4_k_cu_main4cuda3std3__45__cpo6cbeginE,(_ZN30_INTERNAL_e0b19959_4_k_cu_main4cuda3std6ranges3__45__cpo6cbeginE - _ZN30_INTERNAL_e0b19959_4_k_cu_main4cuda3std3__45__cpo6cbeginE)
_ZN30_INTERNAL_e0b19959_4_k_cu_main4cuda3std3__45__cpo6cbeginE:
	.zero		1
	.type		_ZN30_INTERNAL_e0b19959_4_k_cu_main4cuda3std6ranges3__45__cpo6cbeginE,@object
	.size		_ZN30_INTERNAL_e0b19959_4_k_cu_main4cuda3std6ranges3__45__cpo6cbeginE,(_ZN30_INTERNAL_e0b19959_4_k_cu_main6thrust24THRUST_300001_SM_1000_NS12placeholders2_7E - _ZN30_INTERNAL_e0b19959_4_k_cu_main4cuda3std6ranges3__45__cpo6cbeginE)
_ZN30_INTERNAL_e0b19959_4_k_cu_main4cuda3std6ranges3__45__cpo6cbeginE:
	.zero		1
	.type		_ZN30_INTERNAL_e0b19959_4_k_cu_main6thrust24THRUST_300001_SM_1000_NS12placeholders2_7E,@object
	.size		_ZN30_INTERNAL_e0b19959_4_k_cu_main6thrust24THRUST_300001_SM_1000_NS12placeholders2_7E,(_ZN30_INTERNAL_e0b19959_4_k_cu_main4cuda3std3__45__cpo7crbeginE - _ZN30_INTERNAL_e0b19959_4_k_cu_main6thrust24THRUST_300001_SM_1000_NS12placeholders2_7E)
_ZN30_INTERNAL_e0b19959_4_k_cu_main6thrust24THRUST_300001_SM_1000_NS12placeholders2_7E:
	.zero		1
	.type		_ZN30_INTERNAL_e0b19959_4_k_cu_main4cuda3std3__45__cpo7crbeginE,@object
	.size		_ZN30_INTERNAL_e0b19959_4_k_cu_main4cuda3std3__45__cpo7crbeginE,(_ZN30_INTERNAL_e0b19959_4_k_cu_main4cuda3std6ranges3__45__cpo4nextE - _ZN30_INTERNAL_e0b19959_4_k_cu_main4cuda3std3__45__cpo7crbeginE)
_ZN30_INTERNAL_e0b19959_4_k_cu_main4cuda3std3__45__cpo7crbeginE:
	.zero		1
	.type		_ZN30_INTERNAL_e0b19959_4_k_cu_main4cuda3std6ranges3__45__cpo4nextE,@object
	.size		_ZN30_INTERNAL_e0b19959_4_k_cu_main4cuda3std6ranges3__45__cpo4nextE,(_ZN30_INTERNAL_e0b19959_4_k_cu_main4cuda3std6ranges3__45__cpo4swapE - _ZN30_INTERNAL_e0b19959_4_k_cu_main4cuda3std6ranges3__45__cpo4nextE)
_ZN30_INTERNAL_e0b19959_4_k_cu_main4cuda3std6ranges3__45__cpo4nextE:
	.zero		1
	.type		_ZN30_INTERNAL_e0b19959_4_k_cu_main4cuda3std6ranges3__45__cpo4swapE,@object
	.size		_ZN30_INTERNAL_e0b19959_4_k_cu_main4cuda3std6ranges3__45__cpo4swapE,(_ZN30_INTERNAL_e0b19959_4_k_cu_main6thrust24THRUST_300001_SM_1000_NS8cuda_cub10par_nosyncE - _ZN30_INTERNAL_e0b19959_4_k_cu_main4cuda3std6ranges3__45__cpo4swapE)
_ZN30_INTERNAL_e0b19959_4_k_cu_main4cuda3std6ranges3__45__cpo4swapE:
	.zero		1
	.type		_ZN30_INTERNAL_e0b19959_4_k_cu_main6thrust24THRUST_300001_SM_1000_NS8cuda_cub10par_nosyncE,@object
	.size		_ZN30_INTERNAL_e0b19959_4_k_cu_main6thrust24THRUST_300001_SM_1000_NS8cuda_cub10par_nosyncE,(_ZN30_INTERNAL_e0b19959_4_k_cu_main6thrust24THRUST_300001_SM_1000_NS12placeholders2_9E - _ZN30_INTERNAL_e0b19959_4_k_cu_main6thrust24THRUST_300001_SM_1000_NS8cuda_cub10par_nosyncE)
_ZN30_INTERNAL_e0b19959_4_k_cu_main6thrust24THRUST_300001_SM_1000_NS8cuda_cub10par_nosyncE:
	.zero		1
	.type		_ZN30_INTERNAL_e0b19959_4_k_cu_main6thrust24THRUST_300001_SM_1000_NS12placeholders2_9E,@object
	.size		_ZN30_INTERNAL_e0b19959_4_k_cu_main6thrust24THRUST_300001_SM_1000_NS12placeholders2_9E,(_ZN30_INTERNAL_e0b19959_4_k_cu_main4cuda3std3__432_GLOBAL__N__e0b19959_4_k_cu_main6ignoreE - _ZN30_INTERNAL_e0b19959_4_k_cu_main6thrust24THRUST_300001_SM_1000_NS12placeholders2_9E)
_ZN30_INTERNAL_e0b19959_4_k_cu_main6thrust24THRUST_300001_SM_1000_NS12placeholders2_9E:
	.zero		1
	.type		_ZN30_INTERNAL_e0b19959_4_k_cu_main4cuda3std3__432_GLOBAL__N__e0b19959_4_k_cu_main6ignoreE,@object
	.size		_ZN30_INTERNAL_e0b19959_4_k_cu_main4cuda3std3__432_GLOBAL__N__e0b19959_4_k_cu_main6ignoreE,(_ZN30_INTERNAL_e0b19959_4_k_cu_main4cuda3std6ranges3__45__cpo4dataE - _ZN30_INTERNAL_e0b19959_4_k_cu_main4cuda3std3__432_GLOBAL__N__e0b19959_4_k_cu_main6ignoreE)
_ZN30_INTERNAL_e0b19959_4_k_cu_main4cuda3std3__432_GLOBAL__N__e0b19959_4_k_cu_main6ignoreE:
	.zero		1
	.type		_ZN30_INTERNAL_e0b19959_4_k_cu_main4cuda3std6ranges3__45__cpo4dataE,@object
	.size		_ZN30_INTERNAL_e0b19959_4_k_cu_main4cuda3std6ranges3__45__cpo4dataE,(_ZN30_INTERNAL_e0b19959_4_k_cu_main6thrust24THRUST_300001_SM_1000_NS12placeholders2_1E - _ZN30_INTERNAL_e0b19959_4_k_cu_main4cuda3std6ranges3__45__cpo4dataE)
_ZN30_INTERNAL_e0b19959_4_k_cu_main4cuda3std6ranges3__45__cpo4dataE:
	.zero		1
	.type		_ZN30_INTERNAL_e0b19959_4_k_cu_main6thrust24THRUST_300001_SM_1000_NS12placeholders2_1E,@object
	.size		_ZN30_INTERNAL_e0b19959_4_k_cu_main6thrust24THRUST_300001_SM_1000_NS12placeholders2_1E,(_ZN30_INTERNAL_e0b19959_4_k_cu_main4cuda3std3__45__cpo5beginE - _ZN30_INTERNAL_e0b19959_4_k_cu_main6thrust24THRUST_300001_SM_1000_NS12placeholders2_1E)
_ZN30_INTERNAL_e0b19959_4_k_cu_main6thrust24THRUST_300001_SM_1000_NS12placeholders2_1E:
	.zero		1
	.type		_ZN30_INTERNAL_e0b19959_4_k_cu_main4cuda3std3__45__cpo5beginE,@object
	.size		_ZN30_INTERNAL_e0b19959_4_k_cu_main4cuda3std3__45__cpo5beginE,(_ZN30_INTERNAL_e0b19959_4_k_cu_main4cuda3std6ranges3__45__cpo5beginE - _ZN30_INTERNAL_e0b19959_4_k_cu_main4cuda3std3__45__cpo5beginE)
_ZN30_INTERNAL_e0b19959_4_k_cu_main4cuda3std3__45__cpo5beginE:
	.zero		1
	.type		_ZN30_INTERNAL_e0b19959_4_k_cu_main4cuda3std6ranges3__45__cpo5beginE,@object
	.size		_ZN30_INTERNAL_e0b19959_4_k_cu_main4cuda3std6ranges3__45__cpo5beginE,(_ZN30_INTERNAL_e0b19959_4_k_cu_main6thrust24THRUST_300001_SM_1000_NS12placeholders2_5E - _ZN30_INTERNAL_e0b19959_4_k_cu_main4cuda3std6ranges3__45__cpo5beginE)
_ZN30_INTERNAL_e0b19959_4_k_cu_main4cuda3std6ranges3__45__cpo5beginE:
	.zero		1
	.type		_ZN30_INTERNAL_e0b19959_4_k_cu_main6thrust24THRUST_300001_SM_1000_NS12placeholders2_5E,@object
	.size		_ZN30_INTERNAL_e0b19959_4_k_cu_main6thrust24THRUST_300001_SM_1000_NS12placeholders2_5E,(_ZN30_INTERNAL_e0b19959_4_k_cu_main4cuda3std3__45__cpo6rbeginE - _ZN30_INTERNAL_e0b19959_4_k_cu_main6thrust24THRUST_300001_SM_1000_NS12placeholders2_5E)
_ZN30_INTERNAL_e0b19959_4_k_cu_main6thrust24THRUST_300001_SM_1000_NS12placeholders2_5E:
	.zero		1
	.type		_ZN30_INTERNAL_e0b19959_4_k_cu_main4cuda3std3__45__cpo6rbeginE,@object
	.size		_ZN30_INTERNAL_e0b19959_4_k_cu_main4cuda3std3__45__cpo6rbeginE,(_ZN30_INTERNAL_e0b19959_4_k_cu_main4cuda3std6ranges3__45__cpo7advanceE - _ZN30_INTERNAL_e0b19959_4_k_cu_main4cuda3std3__45__cpo6rbeginE)
_ZN30_INTERNAL_e0b19959_4_k_cu_main4cuda3std3__45__cpo6rbeginE:
	.zero		1
	.type		_ZN30_INTERNAL_e0b19959_4_k_cu_main4cuda3std6ranges3__45__cpo7advanceE,@object
	.size		_ZN30_INTERNAL_e0b19959_4_k_cu_main4cuda3std6ranges3__45__cpo7advanceE,(_ZN30_INTERNAL_e0b19959_4_k_cu_main4cuda3std3__47nulloptE - _ZN30_INTERNAL_e0b19959_4_k_cu_main4cuda3std6ranges3__45__cpo7advanceE)
_ZN30_INTERNAL_e0b19959_4_k_cu_main4cuda3std6ranges3__45__cpo7advanceE:
	.zero		1
	.type		_ZN30_INTERNAL_e0b19959_4_k_cu_main4cuda3std3__47nulloptE,@object
	.size		_ZN30_INTERNAL_e0b19959_4_k_cu_main4cuda3std3__47nulloptE,(_ZN30_INTERNAL_e0b19959_4_k_cu_main4cuda3std6ranges3__45__cpo8distanceE - _ZN30_INTERNAL_e0b19959_4_k_cu_main4cuda3std3__47nulloptE)
_ZN30_INTERNAL_e0b19959_4_k_cu_main4cuda3std3__47nulloptE:
	.zero		1
	.type		_ZN30_INTERNAL_e0b19959_4_k_cu_main4cuda3std6ranges3__45__cpo8distanceE,@object
	.size		_ZN30_INTERNAL_e0b19959_4_k_cu_main4cuda3std6ranges3__45__cpo8distanceE,(_ZN30_INTERNAL_e0b19959_4_k_cu_main6thrust24THRUST_300001_SM_1000_NS12placeholders3_10E - _ZN30_INTERNAL_e0b19959_4_k_cu_main4cuda3std6ranges3__45__cpo8distanceE)
_ZN30_INTERNAL_e0b19959_4_k_cu_main4cuda3std6ranges3__45__cpo8distanceE:
	.zero		1
	.type		_ZN30_INTERNAL_e0b19959_4_k_cu_main6thrust24THRUST_300001_SM_1000_NS12placeholders3_10E,@object
	.size		_ZN30_INTERNAL_e0b19959_4_k_cu_main6thrust24THRUST_300001_SM_1000_NS12placeholders3_10E,(_ZN30_INTERNAL_e0b19959_4_k_cu_main4cuda3std3__419piecewise_constructE - _ZN30_INTERNAL_e0b19959_4_k_cu_main6thrust24THRUST_300001_SM_1000_NS12placeholders3_10E)
_ZN30_INTERNAL_e0b19959_4_k_cu_main6thrust24THRUST_300001_SM_1000_NS12placeholders3_10E:
	.zero		1
	.type		_ZN30_INTERNAL_e0b19959_4_k_cu_main4cuda3std3__419piecewise_constructE,@object
	.size		_ZN30_INTERNAL_e0b19959_4_k_cu_main4cuda3std3__419piecewise_constructE,(_ZN30_INTERNAL_e0b19959_4_k_cu_main4cuda3std6ranges3__45__cpo5cdataE - _ZN30_INTERNAL_e0b19959_4_k_cu_main4cuda3std3__419piecewise_constructE)
_ZN30_INTERNAL_e0b19959_4_k_cu_main4cuda3std3__419piecewise_constructE:
	.zero		1
	.type		_ZN30_INTERNAL_e0b19959_4_k_cu_main4cuda3std6ranges3__45__cpo5cdataE,@object
	.size		_ZN30_INTERNAL_e0b19959_4_k_cu_main4cuda3std6ranges3__45__cpo5cdataE,(_ZN30_INTERNAL_e0b19959_4_k_cu_main6thrust24THRUST_300001_SM_1000_NS12placeholders2_2E - _ZN30_INTERNAL_e0b19959_4_k_cu_main4cuda3std6ranges3__45__cpo5cdataE)
_ZN30_INTERNAL_e0b19959_4_k_cu_main4cuda3std6ranges3__45__cpo5cdataE:
	.zero		1
	.type		_ZN30_INTERNAL_e0b19959_4_k_cu_main6thrust24THRUST_300001_SM_1000_NS12placeholders2_2E,@object
	.size		_ZN30_INTERNAL_e0b19959_4_k_cu_main6thrust24THRUST_300001_SM_1000_NS12placeholders2_2E,(_ZN30_INTERNAL_e0b19959_4_k_cu_main4cuda3std3__45__cpo3endE - _ZN30_INTERNAL_e0b19959_4_k_cu_main6thrust24THRUST_300001_SM_1000_NS12placeholders2_2E)
_ZN30_INTERNAL_e0b19959_4_k_cu_main6thrust24THRUST_300001_SM_1000_NS12placeholders2_2E:
	.zero		1
	.type		_ZN30_INTERNAL_e0b19959_4_k_cu_main4cuda3std3__45__cpo3endE,@object
	.size		_ZN30_INTERNAL_e0b19959_4_k_cu_main4cuda3std3__45__cpo3endE,(_ZN30_INTERNAL_e0b19959_4_k_cu_main4cuda3std6ranges3__45__cpo3endE - _ZN30_INTERNAL_e0b19959_4_k_cu_main4cuda3std3__45__cpo3endE)
_ZN30_INTERNAL_e0b19959_4_k_cu_main4cuda3std3__45__cpo3endE:
	.zero		1
	.type		_ZN30_INTERNAL_e0b19959_4_k_cu_main4cuda3std6ranges3__45__cpo3endE,@object
	.size		_ZN30_INTERNAL_e0b19959_4_k_cu_main4cuda3std6ranges3__45__cpo3endE,(_ZN30_INTERNAL_e0b19959_4_k_cu_main6thrust24THRUST_300001_SM_1000_NS12placeholders2_6E - _ZN30_INTERNAL_e0b19959_4_k_cu_main4cuda3std6ranges3__45__cpo3endE)
_ZN30_INTERNAL_e0b19959_4_k_cu_main4cuda3std6ranges3__45__cpo3endE:
	.zero		1
	.type		_ZN30_INTERNAL_e0b19959_4_k_cu_main6thrust24THRUST_300001_SM_1000_NS12placeholders2_6E,@object
	.size		_ZN30_INTERNAL_e0b19959_4_k_cu_main6thrust24THRUST_300001_SM_1000_NS12placeholders2_6E,(_ZN30_INTERNAL_e0b19959_4_k_cu_main4cuda3std3__45__cpo4rendE - _ZN30_INTERNAL_e0b19959_4_k_cu_main6thrust24THRUST_300001_SM_1000_NS12placeholders2_6E)
_ZN30_INTERNAL_e0b19959_4_k_cu_main6thrust24THRUST_300001_SM_1000_NS12placeholders2_6E:
	.zero		1
	.type		_ZN30_INTERNAL_e0b19959_4_k_cu_main4cuda3std3__45__cpo4rendE,@object
	.size		_ZN30_INTERNAL_e0b19959_4_k_cu_main4cuda3std3__45__cpo4rendE,(_ZN30_INTERNAL_e0b19959_4_k_cu_main4cuda3std6ranges3__45__cpo9iter_swapE - _ZN30_INTERNAL_e0b19959_4_k_cu_main4cuda3std3__45__cpo4rendE)
_ZN30_INTERNAL_e0b19959_4_k_cu_main4cuda3std3__45__cpo4rendE:
	.zero		1
	.type		_ZN30_INTERNAL_e0b19959_4_k_cu_main4cuda3std6ranges3__45__cpo9iter_swapE,@object
	.size		_ZN30_INTERNAL_e0b19959_4_k_cu_main4cuda3std6ranges3__45__cpo9iter_swapE,(_ZN30_INTERNAL_e0b19959_4_k_cu_main4cuda3std3__48unexpectE - _ZN30_INTERNAL_e0b19959_4_k_cu_main4cuda3std6ranges3__45__cpo9iter_swapE)
_ZN30_INTERNAL_e0b19959_4_k_cu_main4cuda3std6ranges3__45__cpo9iter_swapE:
	.zero		1
	.type		_ZN30_INTERNAL_e0b19959_4_k_cu_main4cuda3std3__48unexpectE,@object
	.size		_ZN30_INTERNAL_e0b19959_4_k_cu_main4cuda3std3__48unexpectE,(_ZN30_INTERNAL_e0b19959_4_k_cu_main6thrust24THRUST_300001_SM_1000_NS8cuda_cub3parE - _ZN30_INTERNAL_e0b19959_4_k_cu_main4cuda3std3__48unexpectE)
_ZN30_INTERNAL_e0b19959_4_k_cu_main4cuda3std3__48unexpectE:
	.zero		1
	.type		_ZN30_INTERNAL_e0b19959_4_k_cu_main6thrust24THRUST_300001_SM_1000_NS8cuda_cub3parE,@object
	.size		_ZN30_INTERNAL_e0b19959_4_k_cu_main6thrust24THRUST_300001_SM_1000_NS8cuda_cub3parE,(_ZN30_INTERNAL_e0b19959_4_k_cu_main6thrust24THRUST_300001_SM_1000_NS12placeholders2_4E - _ZN30_INTERNAL_e0b19959_4_k_cu_main6thrust24THRUST_300001_SM_1000_NS8cuda_cub3parE)
_ZN30_INTERNAL_e0b19959_4_k_cu_main6thrust24THRUST_300001_SM_1000_NS8cuda_cub3parE:
	.zero		1
	.type		_ZN30_INTERNAL_e0b19959_4_k_cu_main6thrust24THRUST_300001_SM_1000_NS12placeholders2_4E,@object
	.size		_ZN30_INTERNAL_e0b19959_4_k_cu_main6thrust24THRUST_300001_SM_1000_NS12placeholders2_4E,(_ZN30_INTERNAL_e0b19959_4_k_cu_main4cuda3std3__45__cpo4cendE - _ZN30_INTERNAL_e0b19959_4_k_cu_main6thrust24THRUST_300001_SM_1000_NS12placeholders2_4E)
_ZN30_INTERNAL_e0b19959_4_k_cu_main6thrust24THRUST_300001_SM_1000_NS12placeholders2_4E:
	.zero		1
	.type		_ZN30_INTERNAL_e0b19959_4_k_cu_main4cuda3std3__45__cpo4cendE,@object
	.size		_ZN30_INTERNAL_e0b19959_4_k_cu_main4cuda3std3__45__cpo4cendE,(_ZN30_INTERNAL_e0b19959_4_k_cu_main4cuda3std6ranges3__45__cpo4cendE - _ZN30_INTERNAL_e0b19959_4_k_cu_main4cuda3std3__45__cpo4cendE)
_ZN30_INTERNAL_e0b19959_4_k_cu_main4cuda3std3__45__cpo4cendE:
	.zero		1
	.type		_ZN30_INTERNAL_e0b19959_4_k_cu_main4cuda3std6ranges3__45__cpo4cendE,@object
	.size		_ZN30_INTERNAL_e0b19959_4_k_cu_main4cuda3std6ranges3__45__cpo4cendE,(_ZN30_INTERNAL_e0b19959_4_k_cu_main4cuda3std3__420unreachable_sentinelE - _ZN30_INTERNAL_e0b19959_4_k_cu_main4cuda3std6ranges3__45__cpo4cendE)
_ZN30_INTERNAL_e0b19959_4_k_cu_main4cuda3std6ranges3__45__cpo4cendE:
	.zero		1
	.type		_ZN30_INTERNAL_e0b19959_4_k_cu_main4cuda3std3__420unreachable_sentinelE,@object
	.size		_ZN30_INTERNAL_e0b19959_4_k_cu_main4cuda3std3__420unreachable_sentinelE,(_ZN30_INTERNAL_e0b19959_4_k_cu_main4cuda3std6ranges3__45__cpo5ssizeE - _ZN30_INTERNAL_e0b19959_4_k_cu_main4cuda3std3__420unreachable_sentinelE)
_ZN30_INTERNAL_e0b19959_4_k_cu_main4cuda3std3__420unreachable_sentinelE:
	.zero		1
	.type		_ZN30_INTERNAL_e0b19959_4_k_cu_main4cuda3std6ranges3__45__cpo5ssizeE,@object
	.size		_ZN30_INTERNAL_e0b19959_4_k_cu_main4cuda3std6ranges3__45__cpo5ssizeE,(_ZN30_INTERNAL_e0b19959_4_k_cu_main6thrust24THRUST_300001_SM_1000_NS12placeholders2_8E - _ZN30_INTERNAL_e0b19959_4_k_cu_main4cuda3std6ranges3__45__cpo5ssizeE)
_ZN30_INTERNAL_e0b19959_4_k_cu_main4cuda3std6ranges3__45__cpo5ssizeE:
	.zero		1
	.type		_ZN30_INTERNAL_e0b19959_4_k_cu_main6thrust24THRUST_300001_SM_1000_NS12placeholders2_8E,@object
	.size		_ZN30_INTERNAL_e0b19959_4_k_cu_main6thrust24THRUST_300001_SM_1000_NS12placeholders2_8E,(_ZN30_INTERNAL_e0b19959_4_k_cu_main4cuda3std3__45__cpo5crendE - _ZN30_INTERNAL_e0b19959_4_k_cu_main6thrust24THRUST_300001_SM_1000_NS12placeholders2_8E)
_ZN30_INTERNAL_e0b19959_4_k_cu_main6thrust24THRUST_300001_SM_1000_NS12placeholders2_8E:
	.zero		1
	.type		_ZN30_INTERNAL_e0b19959_4_k_cu_main4cuda3std3__45__cpo5crendE,@object
	.size		_ZN30_INTERNAL_e0b19959_4_k_cu_main4cuda3std3__45__cpo5crendE,(_ZN30_INTERNAL_e0b19959_4_k_cu_main4cuda3std6ranges3__45__cpo4prevE - _ZN30_INTERNAL_e0b19959_4_k_cu_main4cuda3std3__45__cpo5crendE)
_ZN30_INTERNAL_e0b19959_4_k_cu_main4cuda3std3__45__cpo5crendE:
	.zero		1
	.type		_ZN30_INTERNAL_e0b19959_4_k_cu_main4cuda3std6ranges3__45__cpo4prevE,@object
	.size		_ZN30_INTERNAL_e0b19959_4_k_cu_main4cuda3std6ranges3__45__cpo4prevE,(_ZN30_INTERNAL_e0b19959_4_k_cu_main4cuda3std6ranges3__45__cpo9iter_moveE - _ZN30_INTERNAL_e0b19959_4_k_cu_main4cuda3std6ranges3__45__cpo4prevE)
_ZN30_INTERNAL_e0b19959_4_k_cu_main4cuda3std6ranges3__45__cpo4prevE:
	.zero		1
	.type		_ZN30_INTERNAL_e0b19959_4_k_cu_main4cuda3std6ranges3__45__cpo9iter_moveE,@object
	.size		_ZN30_INTERNAL_e0b19959_4_k_cu_main4cuda3std6ranges3__45__cpo9iter_moveE,(_ZN30_INTERNAL_e0b19959_4_k_cu_main6thrust24THRUST_300001_SM_1000_NS6system6detail10sequential3seqE - _ZN30_INTERNAL_e0b19959_4_k_cu_main4cuda3std6ranges3__45__cpo9iter_moveE)
_ZN30_INTERNAL_e0b19959_4_k_cu_main4cuda3std6ranges3__45__cpo9iter_moveE:
	.zero		1
	.type		_ZN30_INTERNAL_e0b19959_4_k_cu_main6thrust24THRUST_300001_SM_1000_NS6system6detail10sequential3seqE,@object
	.size		_ZN30_INTERNAL_e0b19959_4_k_cu_main6thrust24THRUST_300001_SM_1000_NS6system6detail10sequential3seqE,(.L_31 - _ZN30_INTERNAL_e0b19959_4_k_cu_main6thrust24THRUST_300001_SM_1000_NS6system6detail10sequential3seqE)
_ZN30_INTERNAL_e0b19959_4_k_cu_main6thrust24THRUST_300001_SM_1000_NS6system6detail10sequential3seqE:
	.zero		1
.L_31:


//--------------------- .nv.constant0._ZN8parallel15for_each_kernelIN6thrust24THRUST_300001_SM_1000_NS6detail15normal_iteratorINS2_10device_ptrIiEEEE4markIiEEEvT_SA_T0_ --------------------------
	.section	.nv.constant0._ZN8parallel15for_each_kernelIN6thrust24THRUST_300001_SM_1000_NS6detail15normal_iteratorINS2_10device_ptrIiEEEE4markIiEEEvT_SA_T0_,"a",@progbits
	.sectionflags	@""
	.align	4
.nv.constant0._ZN8parallel15for_each_kernelIN6thrust24THRUST_300001_SM_1000_NS6detail15normal_iteratorINS2_10device_ptrIiEEEE4markIiEEEvT_SA_T0_:
	.zero		913


//--------------------- .nv.constant0._ZN3cub18CUB_300001_SM_10006detail11EmptyKernelIvEEvv --------------------------
	.section	.nv.constant0._ZN3cub18CUB_300001_SM_10006detail11EmptyKernelIvEEvv,"a",@progbits
	.sectionflags	@""
	.align	4
.nv.constant0._ZN3cub18CUB_300001_SM_10006detail11EmptyKernelIvEEvv:
	.zero		896


//--------------------- SYMBOLS --------------------------

	.type		.nv.reservedSmem.offset0,@object
	.size		.nv.reservedSmem.offset0,0x4
	.type		vprintf,@function
